//
// Generated by NVIDIA NVVM Compiler
//
// Compiler Build ID: CL-36424714
// Cuda compilation tools, release 13.0, V13.0.88
// Based on NVVM 20.0.0
//

.version 9.0
.target sm_100
.address_size 64

	// .globl	_Z16histogram_kernelPKcPjjii
.extern .shared .align 16 .b8 sHist[];

.visible .entry _Z16histogram_kernelPKcPjjii(
	.param .u64 .ptr .align 1 _Z16histogram_kernelPKcPjjii_param_0,
	.param .u64 .ptr .align 1 _Z16histogram_kernelPKcPjjii_param_1,
	.param .u32 _Z16histogram_kernelPKcPjjii_param_2,
	.param .u32 _Z16histogram_kernelPKcPjjii_param_3,
	.param .u32 _Z16histogram_kernelPKcPjjii_param_4
)
{
	.reg .pred 	%p<72>;
	.reg .b16 	%rs<17>;
	.reg .b32 	%r<240>;
	.reg .b64 	%rd<39>;

	ld.param.u64 	%rd4, [_Z16histogram_kernelPKcPjjii_param_0];
	ld.param.u64 	%rd3, [_Z16histogram_kernelPKcPjjii_param_1];
	ld.param.u32 	%r49, [_Z16histogram_kernelPKcPjjii_param_2];
	ld.param.u32 	%r50, [_Z16histogram_kernelPKcPjjii_param_3];
	ld.param.u32 	%r51, [_Z16histogram_kernelPKcPjjii_param_4];
	cvta.to.global.u64 	%rd1, %rd4;
	sub.s32 	%r1, %r51, %r50;
	mov.u32 	%r239, %tid.x;
	and.b32  	%r3, %r239, 31;
	shl.b32 	%r52, %r1, 5;
	add.s32 	%r4, %r52, 32;
	setp.ge.s32 	%p1, %r239, %r4;
	@%p1 bra 	$L__BB0_3;
	mov.u32 	%r5, %ntid.x;
	mov.u32 	%r237, %r239;
$L__BB0_2:
	shl.b32 	%r53, %r237, 2;
	mov.u32 	%r54, sHist;
	add.s32 	%r55, %r54, %r53;
	mov.b32 	%r56, 0;
	st.shared.u32 	[%r55], %r56;
	add.s32 	%r237, %r237, %r5;
	setp.lt.s32 	%p2, %r237, %r4;
	@%p2 bra 	$L__BB0_2;
$L__BB0_3:
	bar.sync 	0;
	mov.u32 	%r8, %ntid.x;
	shl.b32 	%r9, %r8, 4;
	mov.u32 	%r57, %ctaid.x;
	mul.lo.s32 	%r238, %r9, %r57;
	setp.ge.u32 	%p3, %r238, %r49;
	@%p3 bra 	$L__BB0_54;
	mov.u32 	%r58, %nctaid.x;
	mul.lo.s32 	%r11, %r9, %r58;
$L__BB0_5:
	add.s32 	%r13, %r238, %r239;
	setp.ge.u32 	%p4, %r13, %r49;
	@%p4 bra 	$L__BB0_8;
	cvt.u64.u32 	%rd5, %r13;
	add.s64 	%rd6, %rd1, %rd5;
	ld.global.nc.u8 	%rs1, [%rd6];
	cvt.u32.u8 	%r14, %rs1;
	setp.lt.u32 	%p5, %r14, %r50;
	setp.lt.u32 	%p6, %r51, %r14;
	or.pred  	%p7, %p5, %p6;
	@%p7 bra 	$L__BB0_8;
	sub.s32 	%r59, %r14, %r50;
	shl.b32 	%r60, %r59, 7;
	shl.b32 	%r61, %r3, 2;
	or.b32  	%r62, %r60, %r61;
	mov.u32 	%r63, sHist;
	add.s32 	%r64, %r63, %r62;
	atom.shared.add.u32 	%r65, [%r64], 1;
$L__BB0_8:
	add.s32 	%r15, %r13, %r8;
	setp.ge.u32 	%p8, %r15, %r49;
	@%p8 bra 	$L__BB0_11;
	cvt.u64.u32 	%rd7, %r15;
	add.s64 	%rd8, %rd1, %rd7;
	ld.global.nc.u8 	%rs2, [%rd8];
	cvt.u32.u8 	%r16, %rs2;
	setp.lt.u32 	%p9, %r16, %r50;
	setp.lt.u32 	%p10, %r51, %r16;
	or.pred  	%p11, %p9, %p10;
	@%p11 bra 	$L__BB0_11;
	sub.s32 	%r66, %r16, %r50;
	shl.b32 	%r67, %r66, 7;
	shl.b32 	%r68, %r3, 2;
	or.b32  	%r69, %r67, %r68;
	mov.u32 	%r70, sHist;
	add.s32 	%r71, %r70, %r69;
	atom.shared.add.u32 	%r72, [%r71], 1;
$L__BB0_11:
	add.s32 	%r17, %r15, %r8;
	setp.ge.u32 	%p12, %r17, %r49;
	@%p12 bra 	$L__BB0_14;
	cvt.u64.u32 	%rd9, %r17;
	add.s64 	%rd10, %rd1, %rd9;
	ld.global.nc.u8 	%rs3, [%rd10];
	cvt.u32.u8 	%r18, %rs3;
	setp.lt.u32 	%p13, %r18, %r50;
	setp.lt.u32 	%p14, %r51, %r18;
	or.pred  	%p15, %p13, %p14;
	@%p15 bra 	$L__BB0_14;
	sub.s32 	%r73, %r18, %r50;
	shl.b32 	%r74, %r73, 7;
	shl.b32 	%r75, %r3, 2;
	or.b32  	%r76, %r74, %r75;
	mov.u32 	%r77, sHist;
	add.s32 	%r78, %r77, %r76;
	atom.shared.add.u32 	%r79, [%r78], 1;
$L__BB0_14:
	add.s32 	%r19, %r17, %r8;
	setp.ge.u32 	%p16, %r19, %r49;
	@%p16 bra 	$L__BB0_17;
	cvt.u64.u32 	%rd11, %r19;
	add.s64 	%rd12, %rd1, %rd11;
	ld.global.nc.u8 	%rs4, [%rd12];
	cvt.u32.u8 	%r20, %rs4;
	setp.lt.u32 	%p17, %r20, %r50;
	setp.lt.u32 	%p18, %r51, %r20;
	or.pred  	%p19, %p17, %p18;
	@%p19 bra 	$L__BB0_17;
	sub.s32 	%r80, %r20, %r50;
	shl.b32 	%r81, %r80, 7;
	shl.b32 	%r82, %r3, 2;
	or.b32  	%r83, %r81, %r82;
	mov.u32 	%r84, sHist;
	add.s32 	%r85, %r84, %r83;
	atom.shared.add.u32 	%r86, [%r85], 1;
$L__BB0_17:
	add.s32 	%r21, %r19, %r8;
	setp.ge.u32 	%p20, %r21, %r49;
	@%p20 bra 	$L__BB0_20;
	cvt.u64.u32 	%rd13, %r21;
	add.s64 	%rd14, %rd1, %rd13;
	ld.global.nc.u8 	%rs5, [%rd14];
	cvt.u32.u8 	%r22, %rs5;
	setp.lt.u32 	%p21, %r22, %r50;
	setp.lt.u32 	%p22, %r51, %r22;
	or.pred  	%p23, %p21, %p22;
	@%p23 bra 	$L__BB0_20;
	sub.s32 	%r87, %r22, %r50;
	shl.b32 	%r88, %r87, 7;
	shl.b32 	%r89, %r3, 2;
	or.b32  	%r90, %r88, %r89;
	mov.u32 	%r91, sHist;
	add.s32 	%r92, %r91, %r90;
	atom.shared.add.u32 	%r93, [%r92], 1;
$L__BB0_20:
	add.s32 	%r23, %r21, %r8;
	setp.ge.u32 	%p24, %r23, %r49;
	@%p24 bra 	$L__BB0_23;
	cvt.u64.u32 	%rd15, %r23;
	add.s64 	%rd16, %rd1, %rd15;
	ld.global.nc.u8 	%rs6, [%rd16];
	cvt.u32.u8 	%r24, %rs6;
	setp.lt.u32 	%p25, %r24, %r50;
	setp.lt.u32 	%p26, %r51, %r24;
	or.pred  	%p27, %p25, %p26;
	@%p27 bra 	$L__BB0_23;
	sub.s32 	%r94, %r24, %r50;
	shl.b32 	%r95, %r94, 7;
	shl.b32 	%r96, %r3, 2;
	or.b32  	%r97, %r95, %r96;
	mov.u32 	%r98, sHist;
	add.s32 	%r99, %r98, %r97;
	atom.shared.add.u32 	%r100, [%r99], 1;
$L__BB0_23:
	add.s32 	%r25, %r23, %r8;
	setp.ge.u32 	%p28, %r25, %r49;
	@%p28 bra 	$L__BB0_26;
	cvt.u64.u32 	%rd17, %r25;
	add.s64 	%rd18, %rd1, %rd17;
	ld.global.nc.u8 	%rs7, [%rd18];
	cvt.u32.u8 	%r26, %rs7;
	setp.lt.u32 	%p29, %r26, %r50;
	setp.lt.u32 	%p30, %r51, %r26;
	or.pred  	%p31, %p29, %p30;
	@%p31 bra 	$L__BB0_26;
	sub.s32 	%r101, %r26, %r50;
	shl.b32 	%r102, %r101, 7;
	shl.b32 	%r103, %r3, 2;
	or.b32  	%r104, %r102, %r103;
	mov.u32 	%r105, sHist;
	add.s32 	%r106, %r105, %r104;
	atom.shared.add.u32 	%r107, [%r106], 1;
$L__BB0_26:
	add.s32 	%r27, %r25, %r8;
	setp.ge.u32 	%p32, %r27, %r49;
	@%p32 bra 	$L__BB0_29;
	cvt.u64.u32 	%rd19, %r27;
	add.s64 	%rd20, %rd1, %rd19;
	ld.global.nc.u8 	%rs8, [%rd20];
	cvt.u32.u8 	%r28, %rs8;
	setp.lt.u32 	%p33, %r28, %r50;
	setp.lt.u32 	%p34, %r51, %r28;
	or.pred  	%p35, %p33, %p34;
	@%p35 bra 	$L__BB0_29;
	sub.s32 	%r108, %r28, %r50;
	shl.b32 	%r109, %r108, 7;
	shl.b32 	%r110, %r3, 2;
	or.b32  	%r111, %r109, %r110;
	mov.u32 	%r112, sHist;
	add.s32 	%r113, %r112, %r111;
	atom.shared.add.u32 	%r114, [%r113], 1;
$L__BB0_29:
	add.s32 	%r29, %r27, %r8;
	setp.ge.u32 	%p36, %r29, %r49;
	@%p36 bra 	$L__BB0_32;
	cvt.u64.u32 	%rd21, %r29;
	add.s64 	%rd22, %rd1, %rd21;
	ld.global.nc.u8 	%rs9, [%rd22];
	cvt.u32.u8 	%r30, %rs9;
	setp.lt.u32 	%p37, %r30, %r50;
	setp.lt.u32 	%p38, %r51, %r30;
	or.pred  	%p39, %p37, %p38;
	@%p39 bra 	$L__BB0_32;
	sub.s32 	%r115, %r30, %r50;
	shl.b32 	%r116, %r115, 7;
	shl.b32 	%r117, %r3, 2;
	or.b32  	%r118, %r116, %r117;
	mov.u32 	%r119, sHist;
	add.s32 	%r120, %r119, %r118;
	atom.shared.add.u32 	%r121, [%r120], 1;
$L__BB0_32:
	add.s32 	%r31, %r29, %r8;
	setp.ge.u32 	%p40, %r31, %r49;
	@%p40 bra 	$L__BB0_35;
	cvt.u64.u32 	%rd23, %r31;
	add.s64 	%rd24, %rd1, %rd23;
	ld.global.nc.u8 	%rs10, [%rd24];
	cvt.u32.u8 	%r32, %rs10;
	setp.lt.u32 	%p41, %r32, %r50;
	setp.lt.u32 	%p42, %r51, %r32;
	or.pred  	%p43, %p41, %p42;
	@%p43 bra 	$L__BB0_35;
	sub.s32 	%r122, %r32, %r50;
	shl.b32 	%r123, %r122, 7;
	shl.b32 	%r124, %r3, 2;
	or.b32  	%r125, %r123, %r124;
	mov.u32 	%r126, sHist;
	add.s32 	%r127, %r126, %r125;
	atom.shared.add.u32 	%r128, [%r127], 1;
$L__BB0_35:
	add.s32 	%r33, %r31, %r8;
	setp.ge.u32 	%p44, %r33, %r49;
	@%p44 bra 	$L__BB0_38;
	cvt.u64.u32 	%rd25, %r33;
	add.s64 	%rd26, %rd1, %rd25;
	ld.global.nc.u8 	%rs11, [%rd26];
	cvt.u32.u8 	%r34, %rs11;
	setp.lt.u32 	%p45, %r34, %r50;
	setp.lt.u32 	%p46, %r51, %r34;
	or.pred  	%p47, %p45, %p46;
	@%p47 bra 	$L__BB0_38;
	sub.s32 	%r129, %r34, %r50;
	shl.b32 	%r130, %r129, 7;
	shl.b32 	%r131, %r3, 2;
	or.b32  	%r132, %r130, %r131;
	mov.u32 	%r133, sHist;
	add.s32 	%r134, %r133, %r132;
	atom.shared.add.u32 	%r135, [%r134], 1;
$L__BB0_38:
	add.s32 	%r35, %r33, %r8;
	setp.ge.u32 	%p48, %r35, %r49;
	@%p48 bra 	$L__BB0_41;
	cvt.u64.u32 	%rd27, %r35;
	add.s64 	%rd28, %rd1, %rd27;
	ld.global.nc.u8 	%rs12, [%rd28];
	cvt.u32.u8 	%r36, %rs12;
	setp.lt.u32 	%p49, %r36, %r50;
	setp.lt.u32 	%p50, %r51, %r36;
	or.pred  	%p51, %p49, %p50;
	@%p51 bra 	$L__BB0_41;
	sub.s32 	%r136, %r36, %r50;
	shl.b32 	%r137, %r136, 7;
	shl.b32 	%r138, %r3, 2;
	or.b32  	%r139, %r137, %r138;
	mov.u32 	%r140, sHist;
	add.s32 	%r141, %r140, %r139;
	atom.shared.add.u32 	%r142, [%r141], 1;
$L__BB0_41:
	add.s32 	%r37, %r35, %r8;
	setp.ge.u32 	%p52, %r37, %r49;
	@%p52 bra 	$L__BB0_44;
	cvt.u64.u32 	%rd29, %r37;
	add.s64 	%rd30, %rd1, %rd29;
	ld.global.nc.u8 	%rs13, [%rd30];
	cvt.u32.u8 	%r38, %rs13;
	setp.lt.u32 	%p53, %r38, %r50;
	setp.lt.u32 	%p54, %r51, %r38;
	or.pred  	%p55, %p53, %p54;
	@%p55 bra 	$L__BB0_44;
	sub.s32 	%r143, %r38, %r50;
	shl.b32 	%r144, %r143, 7;
	shl.b32 	%r145, %r3, 2;
	or.b32  	%r146, %r144, %r145;
	mov.u32 	%r147, sHist;
	add.s32 	%r148, %r147, %r146;
	atom.shared.add.u32 	%r149, [%r148], 1;
$L__BB0_44:
	add.s32 	%r39, %r37, %r8;
	setp.ge.u32 	%p56, %r39, %r49;
	@%p56 bra 	$L__BB0_47;
	cvt.u64.u32 	%rd31, %r39;
	add.s64 	%rd32, %rd1, %rd31;
	ld.global.nc.u8 	%rs14, [%rd32];
	cvt.u32.u8 	%r40, %rs14;
	setp.lt.u32 	%p57, %r40, %r50;
	setp.lt.u32 	%p58, %r51, %r40;
	or.pred  	%p59, %p57, %p58;
	@%p59 bra 	$L__BB0_47;
	sub.s32 	%r150, %r40, %r50;
	shl.b32 	%r151, %r150, 7;
	shl.b32 	%r152, %r3, 2;
	or.b32  	%r153, %r151, %r152;
	mov.u32 	%r154, sHist;
	add.s32 	%r155, %r154, %r153;
	atom.shared.add.u32 	%r156, [%r155], 1;
$L__BB0_47:
	add.s32 	%r41, %r39, %r8;
	setp.ge.u32 	%p60, %r41, %r49;
	@%p60 bra 	$L__BB0_50;
	cvt.u64.u32 	%rd33, %r41;
	add.s64 	%rd34, %rd1, %rd33;
	ld.global.nc.u8 	%rs15, [%rd34];
	cvt.u32.u8 	%r42, %rs15;
	setp.lt.u32 	%p61, %r42, %r50;
	setp.lt.u32 	%p62, %r51, %r42;
	or.pred  	%p63, %p61, %p62;
	@%p63 bra 	$L__BB0_50;
	sub.s32 	%r157, %r42, %r50;
	shl.b32 	%r158, %r157, 7;
	shl.b32 	%r159, %r3, 2;
	or.b32  	%r160, %r158, %r159;
	mov.u32 	%r161, sHist;
	add.s32 	%r162, %r161, %r160;
	atom.shared.add.u32 	%r163, [%r162], 1;
$L__BB0_50:
	add.s32 	%r43, %r41, %r8;
	setp.ge.u32 	%p64, %r43, %r49;
	@%p64 bra 	$L__BB0_53;
	cvt.u64.u32 	%rd35, %r43;
	add.s64 	%rd36, %rd1, %rd35;
	ld.global.nc.u8 	%rs16, [%rd36];
	cvt.u32.u8 	%r44, %rs16;
	setp.lt.u32 	%p65, %r44, %r50;
	setp.lt.u32 	%p66, %r51, %r44;
	or.pred  	%p67, %p65, %p66;
	@%p67 bra 	$L__BB0_53;
	sub.s32 	%r164, %r44, %r50;
	shl.b32 	%r165, %r164, 7;
	shl.b32 	%r166, %r3, 2;
	or.b32  	%r167, %r165, %r166;
	mov.u32 	%r168, sHist;
	add.s32 	%r169, %r168, %r167;
	atom.shared.add.u32 	%r170, [%r169], 1;
$L__BB0_53:
	add.s32 	%r238, %r238, %r11;
	setp.lt.u32 	%p68, %r238, %r49;
	@%p68 bra 	$L__BB0_5;
$L__BB0_54:
	bar.sync 	0;
	setp.gt.s32 	%p69, %r239, %r1;
	@%p69 bra 	$L__BB0_59;
	cvta.to.global.u64 	%rd2, %rd3;
	mov.u32 	%r172, sHist;
$L__BB0_56:
	shl.b32 	%r171, %r239, 7;
	add.s32 	%r173, %r172, %r171;
	ld.shared.v4.u32 	{%r174, %r175, %r176, %r177}, [%r173];
	add.s32 	%r178, %r175, %r174;
	add.s32 	%r179, %r176, %r178;
	add.s32 	%r180, %r177, %r179;
	ld.shared.v4.u32 	{%r181, %r182, %r183, %r184}, [%r173+16];
	add.s32 	%r185, %r181, %r180;
	add.s32 	%r186, %r182, %r185;
	add.s32 	%r187, %r183, %r186;
	add.s32 	%r188, %r184, %r187;
	ld.shared.v4.u32 	{%r189, %r190, %r191, %r192}, [%r173+32];
	add.s32 	%r193, %r189, %r188;
	add.s32 	%r194, %r190, %r193;
	add.s32 	%r195, %r191, %r194;
	add.s32 	%r196, %r192, %r195;
	ld.shared.v4.u32 	{%r197, %r198, %r199, %r200}, [%r173+48];
	add.s32 	%r201, %r197, %r196;
	add.s32 	%r202, %r198, %r201;
	add.s32 	%r203, %r199, %r202;
	add.s32 	%r204, %r200, %r203;
	ld.shared.v4.u32 	{%r205, %r206, %r207, %r208}, [%r173+64];
	add.s32 	%r209, %r205, %r204;
	add.s32 	%r210, %r206, %r209;
	add.s32 	%r211, %r207, %r210;
	add.s32 	%r212, %r208, %r211;
	ld.shared.v4.u32 	{%r213, %r214, %r215, %r216}, [%r173+80];
	add.s32 	%r217, %r213, %r212;
	add.s32 	%r218, %r214, %r217;
	add.s32 	%r219, %r215, %r218;
	add.s32 	%r220, %r216, %r219;
	ld.shared.v4.u32 	{%r221, %r222, %r223, %r224}, [%r173+96];
	add.s32 	%r225, %r221, %r220;
	add.s32 	%r226, %r222, %r225;
	add.s32 	%r227, %r223, %r226;
	add.s32 	%r228, %r224, %r227;
	ld.shared.v4.u32 	{%r229, %r230, %r231, %r232}, [%r173+112];
	add.s32 	%r233, %r229, %r228;
	add.s32 	%r234, %r230, %r233;
	add.s32 	%r235, %r231, %r234;
	add.s32 	%r47, %r232, %r235;
	setp.eq.s32 	%p70, %r47, 0;
	@%p70 bra 	$L__BB0_58;
	mul.wide.s32 	%rd37, %r239, 4;
	add.s64 	%rd38, %rd2, %rd37;
	atom.global.add.u32 	%r236, [%rd38], %r47;
$L__BB0_58:
	add.s32 	%r239, %r239, %r8;
	setp.le.s32 	%p71, %r239, %r1;
	@%p71 bra 	$L__BB0_56;
$L__BB0_59:
	ret;

}


// ===== COMPILED SASS (sm_100) =====

	.target	sm_100

	.elftype	@"ET_EXEC"


//--------------------- .note.nv.tkinfo           --------------------------
	.section	.note.nv.tkinfo,"",@"SHT_NOTE"
	.sectionflags	@"SHF_NOTE_NV_TKINFO"
	.tkinfo
        /*0018*/ 	.word	0x00000002
        /*0030*/ 	.string	""
        /*0030*/ 	.string	"ptxas"
        /*0030*/ 	.string	"Cuda compilation tools, release 13.0, V13.0.88"
        /*0030*/ 	.string	"Build cuda_13.0.r13.0/compiler.36424714_0"
        /*0030*/ 	.string	"-arch sm_100 -m 64 "



//--------------------- .note.nv.cuinfo           --------------------------
	.section	.note.nv.cuinfo,"",@"SHT_NOTE"
	.sectionflags	@"SHF_NOTE_NV_CUINFO"
        /*0018*/ 	.short	0x0002
        /*001a*/ 	.short	0x0064
        /*001c*/ 	.short	0x0082
	.zero		2


//--------------------- .nv.info                  --------------------------
	.section	.nv.info,"",@"SHT_CUDA_INFO"
	.align	4


	//----- nvinfo : EIATTR_REGCOUNT
	.align		4
        /*0000*/ 	.byte	0x04, 0x2f
        /*0002*/ 	.short	(.L_1 - .L_0)
	.align		4
.L_0:
        /*0004*/ 	.word	index@(_Z16histogram_kernelPKcPjjii)
        /*0008*/ 	.word	0x00000020


	//----- nvinfo : EIATTR_FRAME_SIZE
	.align		4
.L_1:
        /*000c*/ 	.byte	0x04, 0x11
        /*000e*/ 	.short	(.L_3 - .L_2)
	.align		4
.L_2:
        /*0010*/ 	.word	index@(_Z16histogram_kernelPKcPjjii)
        /*0014*/ 	.word	0x00000000


	//----- nvinfo : EIATTR_MIN_STACK_SIZE
	.align		4
.L_3:
        /*0018*/ 	.byte	0x04, 0x12
        /*001a*/ 	.short	(.L_5 - .L_4)
	.align		4
.L_4:
        /*001c*/ 	.word	index@(_Z16histogram_kernelPKcPjjii)
        /*0020*/ 	.word	0x00000000
.L_5:


//--------------------- .nv.compat                --------------------------
	.section	.nv.compat,"",@"SHT_CUDA_COMPAT_INFO"
	.align	4
        /*0000*/ 	.byte	0x02, 0x09, 0x00, 0x00, 0x02, 0x02, 0x01, 0x00, 0x02, 0x05, 0x05, 0x00, 0x03, 0x07, 0x01, 0x01
        /*0010*/ 	.byte	0x02, 0x03, 0x00, 0x00, 0x02, 0x06, 0x01, 0x00, 0x04, 0x0b, 0x08, 0x00, 0x09, 0x00, 0x00, 0x00
        /*0020*/ 	.byte	0x00, 0x00, 0x00, 0x00


//--------------------- .nv.info._Z16histogram_kernelPKcPjjii --------------------------
	.section	.nv.info._Z16histogram_kernelPKcPjjii,"",@"SHT_CUDA_INFO"
	.sectionflags	@""
	.align	4


	//----- nvinfo : EIATTR_CUDA_API_VERSION
	.align		4
        /*0000*/ 	.byte	0x04, 0x37
        /*0002*/ 	.short	(.L_7 - .L_6)
.L_6:
        /*0004*/ 	.word	0x00000082


	//----- nvinfo : EIATTR_KPARAM_INFO
	.align		4
.L_7:
        /*0008*/ 	.byte	0x04, 0x17
        /*000a*/ 	.short	(.L_9 - .L_8)
.L_8:
        /*000c*/ 	.word	0x00000000
        /*0010*/ 	.short	0x0004
        /*0012*/ 	.short	0x0018
        /*0014*/ 	.byte	0x00, 0xf0, 0x11, 0x00


	//----- nvinfo : EIATTR_KPARAM_INFO
	.align		4
.L_9:
        /*0018*/ 	.byte	0x04, 0x17
        /*001a*/ 	.short	(.L_11 - .L_10)
.L_10:
        /*001c*/ 	.word	0x00000000
        /*0020*/ 	.short	0x0003
        /*0022*/ 	.short	0x0014
        /*0024*/ 	.byte	0x00, 0xf0, 0x11, 0x00


	//----- nvinfo : EIATTR_KPARAM_INFO
	.align		4
.L_11:
        /*0028*/ 	.byte	0x04, 0x17
        /*002a*/ 	.short	(.L_13 - .L_12)
.L_12:
        /*002c*/ 	.word	0x00000000
        /*0030*/ 	.short	0x0002
        /*0032*/ 	.short	0x0010
        /*0034*/ 	.byte	0x00, 0xf0, 0x11, 0x00


	//----- nvinfo : EIATTR_KPARAM_INFO
	.align		4
.L_13:
        /*0038*/ 	.byte	0x04, 0x17
        /*003a*/ 	.short	(.L_15 - .L_14)
.L_14:
        /*003c*/ 	.word	0x00000000
        /*0040*/ 	.short	0x0001
        /*0042*/ 	.short	0x0008
        /*0044*/ 	.byte	0x00, 0xf5, 0x21, 0x00


	//----- nvinfo : EIATTR_KPARAM_INFO
	.align		4
.L_15:
        /*0048*/ 	.byte	0x04, 0x17
        /*004a*/ 	.short	(.L_17 - .L_16)
.L_16:
        /*004c*/ 	.word	0x00000000
        /*0050*/ 	.short	0x0000
        /*0052*/ 	.short	0x0000
        /*0054*/ 	.byte	0x00, 0xf5, 0x21, 0x00


	//----- nvinfo : EIATTR_SPARSE_MMA_MASK
	.align		4
.L_17:
        /*0058*/ 	.byte	0x03, 0x50
        /*005a*/ 	.short	0x0000


	//----- nvinfo : EIATTR_MAXREG_COUNT
	.align		4
        /*005c*/ 	.byte	0x03, 0x1b
        /*005e*/ 	.short	0x00ff


	//----- nvinfo : EIATTR_NUM_BARRIERS
	.align		4
        /*0060*/ 	.byte	0x02, 0x4c
        /*0062*/ 	.byte	0x01
	.zero		1


	//----- nvinfo : EIATTR_MERCURY_ISA_VERSION
	.align		4
        /*0064*/ 	.byte	0x03, 0x5f
        /*0066*/ 	.short	0x0101


	//----- nvinfo : EIATTR_VRC_CTA_INIT_COUNT
	.align		4
        /*0068*/ 	.byte	0x02, 0x4a
	.zero		1
	.zero		1


	//----- nvinfo : EIATTR_EXIT_INSTR_OFFSETS
	.align		4
        /*006c*/ 	.byte	0x04, 0x1c
        /*006e*/ 	.short	(.L_19 - .L_18)


	//   ....[0]....
.L_18:
        /*0070*/ 	.word	0x00001490


	//   ....[1]....
        /*0074*/ 	.word	0x00001700


	//----- nvinfo : EIATTR_CRS_STACK_SIZE
	.align		4
.L_19:
        /*0078*/ 	.byte	0x04, 0x1e
        /*007a*/ 	.short	(.L_21 - .L_20)
.L_20:
        /*007c*/ 	.word	0x00000000


	//----- nvinfo : EIATTR_CBANK_PARAM_SIZE
	.align		4
.L_21:
        /*0080*/ 	.byte	0x03, 0x19
        /*0082*/ 	.short	0x001c


	//----- nvinfo : EIATTR_PARAM_CBANK
	.align		4
        /*0084*/ 	.byte	0x04, 0x0a
        /*0086*/ 	.short	(.L_23 - .L_22)
	.align		4
.L_22:
        /*0088*/ 	.word	index@(.nv.constant0._Z16histogram_kernelPKcPjjii)
        /*008c*/ 	.short	0x0380
        /*008e*/ 	.short	0x001c


	//----- nvinfo : EIATTR_SW_WAR
	.align		4
.L_23:
        /*0090*/ 	.byte	0x04, 0x36
        /*0092*/ 	.short	(.L_25 - .L_24)
.L_24:
        /*0094*/ 	.word	0x00000008
.L_25:


//--------------------- .nv.callgraph             --------------------------
	.section	.nv.callgraph,"",@"SHT_CUDA_CALLGRAPH"
	.align	4
	.sectionentsize	8
	.align		4
        /*0000*/ 	.word	0x00000000
	.align		4
        /*0004*/ 	.word	0xffffffff
	.align		4
        /*0008*/ 	.word	0x00000000
	.align		4
        /*000c*/ 	.word	0xfffffffe
	.align		4
        /*0010*/ 	.word	0x00000000
	.align		4
        /*0014*/ 	.word	0xfffffffd
	.align		4
        /*0018*/ 	.word	0x00000000
	.align		4
        /*001c*/ 	.word	0xfffffffc


//--------------------- .text._Z16histogram_kernelPKcPjjii --------------------------
	.section	.text._Z16histogram_kernelPKcPjjii,"ax",@progbits
	.align	128
        .global         _Z16histogram_kernelPKcPjjii
        .type           _Z16histogram_kernelPKcPjjii,@function
        .size           _Z16histogram_kernelPKcPjjii,(.L_x_41 - _Z16histogram_kernelPKcPjjii)
        .other          _Z16histogram_kernelPKcPjjii,@"STO_CUDA_ENTRY STV_DEFAULT"
_Z16histogram_kernelPKcPjjii:
.text._Z16histogram_kernelPKcPjjii:
[----:B------:R-:W-:Y:S01]  /*0000*/  LDC R1, c[0x0][0x37c] ;  /* 0x0000df00ff017b82 */ /* 0x000fe20000000800 */
[----:B------:R-:W0:Y:S01]  /*0010*/  S2R R0, SR_TID.X ;  /* 0x0000000000007919 */ /* 0x000e220000002100 */
[----:B------:R-:W1:Y:S01]  /*0020*/  LDCU UR4, c[0x0][0x398] ;  /* 0x00007300ff0477ac */ /* 0x000e620008000800 */
[----:B------:R-:W-:Y:S01]  /*0030*/  BSSY.RECONVERGENT B0, `(.L_x_0) ;  /* 0x0000010000007945 */ /* 0x000fe20003800200 */
[----:B------:R-:W1:Y:S02]  /*0040*/  LDCU UR5, c[0x0][0x394] ;  /* 0x00007280ff0577ac */ /* 0x000e640008000800 */
[----:B-1----:R-:W-:-:S04]  /*0050*/  UIADD3 UR4, UPT, UPT, UR4, -UR5, URZ ;  /* 0x8000000504047290 */ /* 0x002fc8000fffe0ff */
[----:B------:R-:W-:-:S06]  /*0060*/  ULEA UR5, UR4, 0x20, 0x5 ;  /* 0x0000002004057891 */ /* 0x000fcc000f8e28ff */
[----:B0-----:R-:W-:-:S13]  /*0070*/  ISETP.GE.AND P0, PT, R0, UR5, PT ;  /* 0x0000000500007c0c */ /* 0x001fda000bf06270 */
[----:B------:R-:W-:Y:S05]  /*0080*/  @P0 BRA `(.L_x_1) ;  /* 0x0000000000280947 */ /* 0x000fea0003800000 */
[----:B------:R-:W0:Y:S01]  /*0090*/  S2R R4, SR_CgaCtaId ;  /* 0x0000000000047919 */ /* 0x000e220000008800 */
[----:B------:R-:W1:Y:S01]  /*00a0*/  LDC R5, c[0x0][0x360] ;  /* 0x0000d800ff057b82 */ /* 0x000e620000000800 */
[----:B------:R-:W-:Y:S01]  /*00b0*/  MOV R3, 0x400 ;  /* 0x0000040000037802 */ /* 0x000fe20000000f00 */
[----:B------:R-:W-:-:S03]  /*00c0*/  IMAD.MOV.U32 R2, RZ, RZ, R0 ;  /* 0x000000ffff027224 */ /* 0x000fc600078e0000 */
[----:B0-----:R-:W-:-:S07]  /*00d0*/  LEA R3, R4, R3, 0x18 ;  /* 0x0000000304037211 */ /* 0x001fce00078ec0ff */
.L_x_2:
[----:B------:R-:W-:Y:S02]  /*00e0*/  IMAD R4, R2, 0x4, R3 ;  /* 0x0000000402047824 */ /* 0x000fe400078e0203 */
[----:B-1----:R-:W-:-:S03]  /*00f0*/  IMAD.IADD R2, R5, 0x1, R2 ;  /* 0x0000000105027824 */ /* 0x002fc600078e0202 */
[----:B------:R0:W-:Y:S02]  /*0100*/  STS [R4], RZ ;  /* 0x000000ff04007388 */ /* 0x0001e40000000800 */
[----:B------:R-:W-:-:S13]  /*0110*/  ISETP.GE.AND P0, PT, R2, UR5, PT ;  /* 0x0000000502007c0c */ /* 0x000fda000bf06270 */
[----:B0-----:R-:W-:Y:S05]  /*0120*/  @!P0 BRA `(.L_x_2) ;  /* 0xfffffffc00ec8947 */ /* 0x001fea000383ffff */
.L_x_1:
[----:B------:R-:W-:Y:S05]  /*0130*/  BSYNC.RECONVERGENT B0 ;  /* 0x0000000000007941 */ /* 0x000fea0003800200 */
.L_x_0:
[----:B------:R-:W0:Y:S01]  /*0140*/  S2UR UR6, SR_CTAID.X ;  /* 0x00000000000679c3 */ /* 0x000e220000002500 */
[----:B------:R-:W1:Y:S07]  /*0150*/  LDCU UR9, c[0x0][0x360] ;  /* 0x00006c00ff0977ac */ /* 0x000e6e0008000800 */
[----:B------:R-:W-:Y:S01]  /*0160*/  BAR.SYNC.DEFER_BLOCKING 0x0 ;  /* 0x0000000000007b1d */ /* 0x000fe20000010000 */
[----:B------:R-:W-:-:S05]  /*0170*/  LOP3.LUT R4, R0, 0x1f, RZ, 0xc0, !PT ;  /* 0x0000001f00047812 */ /* 0x000fca00078ec0ff */
[----:B------:R-:W2:Y:S01]  /*0180*/  LDCU UR7, c[0x0][0x390] ;  /* 0x00007200ff0777ac */ /* 0x000ea20008000800 */
[----:B------:R-:W3:Y:S01]  /*0190*/  LDCU.64 UR10, c[0x0][0x358] ;  /* 0x00006b00ff0a77ac */ /* 0x000ee20008000a00 */
[----:B-1----:R-:W-:-:S04]  /*01a0*/  USHF.L.U32 UR5, UR9, 0x4, URZ ;  /* 0x0000000409057899 */ /* 0x002fc800080006ff */
[----:B0-----:R-:W-:-:S04]  /*01b0*/  UIMAD UR6, UR5, UR6, URZ ;  /* 0x00000006050672a4 */ /* 0x001fc8000f8e02ff */
[----:B--2---:R-:W-:-:S09]  /*01c0*/  UISETP.GE.U32.AND UP0, UPT, UR6, UR7, UPT ;  /* 0x000000070600728c */ /* 0x004fd2000bf06070 */
[----:B---3--:R-:W-:Y:S05]  /*01d0*/  BRA.U UP0, `(.L_x_3) ;  /* 0x0000001100a47547 */ /* 0x008fea000b800000 */
[----:B------:R-:W0:Y:S01]  /*01e0*/  LDC R5, c[0x0][0x394] ;  /* 0x0000e500ff057b82 */ /* 0x000e220000000800 */
[----:B------:R-:W1:Y:S01]  /*01f0*/  LDCU UR7, c[0x0][0x370] ;  /* 0x00006e00ff0777ac */ /* 0x000e620008000800 */
[----:B------:R-:W2:Y:S01]  /*0200*/  LDCU UR15, c[0x0][0x398] ;  /* 0x00007300ff0f77ac */ /* 0x000ea20008000800 */
[----:B------:R-:W3:Y:S01]  /*0210*/  LDCU UR14, c[0x0][0x390] ;  /* 0x00007200ff0e77ac */ /* 0x000ee20008000800 */
[----:B------:R-:W4:Y:S01]  /*0220*/  LDCU.64 UR12, c[0x0][0x380] ;  /* 0x00007000ff0c77ac */ /* 0x000f220008000a00 */
[----:B-1----:R-:W-:-:S12]  /*0230*/  UIMAD UR5, UR5, UR7, URZ ;  /* 0x00000007050572a4 */ /* 0x002fd8000f8e02ff */
.L_x_36:
[----:B------:R-:W-:Y:S01]  /*0240*/  VIADD R10, R0, UR6 ;  /* 0x00000006000a7c36 */ /* 0x000fe20008000000 */
[----:B------:R-:W-:Y:S03]  /*0250*/  BSSY.RECONVERGENT B0, `(.L_x_4) ;  /* 0x000001c000007945 */ /* 0x000fe60003800200 */
[C---:B------:R-:W-:Y:S01]  /*0260*/  VIADD R12, R10.reuse, UR9 ;  /* 0x000000090a0c7c36 */ /* 0x040fe20008000000 */
[----:B---3--:R-:W-:-:S03]  /*0270*/  ISETP.GE.U32.AND P0, PT, R10, UR14, PT ;  /* 0x0000000e0a007c0c */ /* 0x008fc6000bf06070 */
[C---:B0-----:R-:W-:Y:S01]  /*0280*/  VIADD R2, R12.reuse, UR9 ;  /* 0x000000090c027c36 */ /* 0x041fe20008000000 */
[----:B------:R-:W-:-:S03]  /*0290*/  ISETP.GE.U32.AND P2, PT, R12, UR14, PT ;  /* 0x0000000e0c007c0c */ /* 0x000fc6000bf46070 */
[C---:B------:R-:W-:Y:S01]  /*02a0*/  VIADD R17, R2.reuse, UR9 ;  /* 0x0000000902117c36 */ /* 0x040fe20008000000 */
[----:B------:R-:W-:-:S03]  /*02b0*/  ISETP.GE.U32.AND P1, PT, R2, UR14, PT ;  /* 0x0000000e02007c0c */ /* 0x000fc6000bf26070 */
[----:B------:R-:W-:-:S04]  /*02c0*/  VIADD R16, R17, UR9 ;  /* 0x0000000911107c36 */ /* 0x000fc80008000000 */
[----:B------:R-:W-:-:S04]  /*02d0*/  VIADD R15, R16, UR9 ;  /* 0x00000009100f7c36 */ /* 0x000fc80008000000 */
[----:B------:R-:W-:-:S04]  /*02e0*/  VIADD R14, R15, UR9 ;  /* 0x000000090f0e7c36 */ /* 0x000fc80008000000 */
[----:B------:R-:W-:-:S04]  /*02f0*/  VIADD R6, R14, UR9 ;  /* 0x000000090e067c36 */ /* 0x000fc80008000000 */
[----:B------:R-:W-:-:S04]  /*0300*/  VIADD R7, R6, UR9 ;  /* 0x0000000906077c36 */ /* 0x000fc80008000000 */
[----:B------:R-:W-:-:S04]  /*0310*/  VIADD R8, R7, UR9 ;  /* 0x0000000907087c36 */ /* 0x000fc80008000000 */
[----:B------:R-:W-:Y:S01]  /*0320*/  VIADD R9, R8, UR9 ;  /* 0x0000000908097c36 */ /* 0x000fe20008000000 */
[----:B-12-4-:R-:W-:Y:S06]  /*0330*/  @P0 BRA `(.L_x_5) ;  /* 0x0000000000340947 */ /* 0x016fec0003800000 */
[----:B----4-:R-:W-:-:S05]  /*0340*/  IADD3 R10, P0, PT, R10, UR12, RZ ;  /* 0x0000000c0a0a7c10 */ /* 0x010fca000ff1e0ff */
[----:B------:R-:W-:-:S05]  /*0350*/  IMAD.X R11, RZ, RZ, UR13, P0 ;  /* 0x0000000dff0b7e24 */ /* 0x000fca00080e06ff */
[----:B------:R-:W2:Y:S02]  /*0360*/  LDG.E.U8.CONSTANT R10, desc[UR10][R10.64] ;  /* 0x0000000a0a0a7981 */ /* 0x000ea4000c1e9100 */
[----:B--2---:R-:W-:-:S04]  /*0370*/  ISETP.GT.U32.AND P0, PT, R10, UR15, PT ;  /* 0x0000000f0a007c0c */ /* 0x004fc8000bf04070 */
[----:B0-----:R-:W-:-:S13]  /*0380*/  ISETP.LT.U32.OR P0, PT, R10, R5, P0 ;  /* 0x000000050a00720c */ /* 0x001fda0000701470 */
[----:B------:R-:W-:Y:S05]  /*0390*/  @P0 BRA `(.L_x_5) ;  /* 0x00000000001c0947 */ /* 0x000fea0003800000 */
[----:B------:R-:W0:Y:S01]  /*03a0*/  S2UR UR8, SR_CgaCtaId ;  /* 0x00000000000879c3 */ /* 0x000e220000008800 */
[----:B------:R-:W-:Y:S01]  /*03b0*/  IMAD.IADD R3, R10, 0x1, -R5 ;  /* 0x000000010a037824 */ /* 0x000fe200078e0a05 */
[----:B------:R-:W-:-:S03]  /*03c0*/  UMOV UR7, 0x400 ;  /* 0x0000040000077882 */ /* 0x000fc60000000000 */
[----:B------:R-:W-:Y:S01]  /*03d0*/  IMAD R3, R3, 0x20, R4 ;  /* 0x0000002003037824 */ /* 0x000fe200078e0204 */
[----:B0-----:R-:W-:-:S06]  /*03e0*/  ULEA UR7, UR8, UR7, 0x18 ;  /* 0x0000000708077291 */ /* 0x001fcc000f8ec0ff */
[----:B------:R-:W-:-:S05]  /*03f0*/  LEA R3, R3, UR7, 0x2 ;  /* 0x0000000703037c11 */ /* 0x000fca000f8e10ff */
[----:B------:R1:W-:Y:S02]  /*0400*/  ATOMS.POPC.INC.32 RZ, [R3+URZ] ;  /* 0x0000000003ff7f8c */ /* 0x0003e4000d8000ff */
.L_x_5:
[----:B--2-4-:R-:W-:Y:S05]  /*0410*/  BSYNC.RECONVERGENT B0 ;  /* 0x0000000000007941 */ /* 0x014fea0003800200 */
.L_x_4:
[----:B------:R-:W-:Y:S04]  /*0420*/  BSSY.RECONVERGENT B0, `(.L_x_6) ;  /* 0x000000f000007945 */ /* 0x000fe80003800200 */
[----:B------:R-:W-:Y:S05]  /*0430*/  @P2 BRA `(.L_x_7) ;  /* 0x0000000000342947 */ /* 0x000fea0003800000 */
[----:B------:R-:W-:-:S05]  /*0440*/  IADD3 R10, P0, PT, R12, UR12, RZ ;  /* 0x0000000c0c0a7c10 */ /* 0x000fca000ff1e0ff */
[----:B------:R-:W-:-:S05]  /*0450*/  IMAD.X R11, RZ, RZ, UR13, P0 ;  /* 0x0000000dff0b7e24 */ /* 0x000fca00080e06ff */
[----:B------:R-:W2:Y:S02]  /*0460*/  LDG.E.U8.CONSTANT R10, desc[UR10][R10.64] ;  /* 0x0000000a0a0a7981 */ /* 0x000ea4000c1e9100 */
[----:B--2---:R-:W-:-:S04]  /*0470*/  ISETP.GT.U32.AND P0, PT, R10, UR15, PT ;  /* 0x0000000f0a007c0c */ /* 0x004fc8000bf04070 */
[----:B0-----:R-:W-:-:S13]  /*0480*/  ISETP.LT.U32.OR P0, PT, R10, R5, P0 ;  /* 0x000000050a00720c */ /* 0x001fda0000701470 */
[----:B------:R-:W-:Y:S05]  /*0490*/  @P0 BRA `(.L_x_7) ;  /* 0x00000000001c0947 */ /* 0x000fea0003800000 */
[----:B------:R-:W0:Y:S01]  /*04a0*/  S2UR UR8, SR_CgaCtaId ;  /* 0x00000000000879c3 */ /* 0x000e220000008800 */
[----:B-1----:R-:W-:Y:S01]  /*04b0*/  IMAD.IADD R3, R10, 0x1, -R5 ;  /* 0x000000010a037824 */ /* 0x002fe200078e0a05 */
[----:B------:R-:W-:-:S03]  /*04c0*/  UMOV UR7, 0x400 ;  /* 0x0000040000077882 */ /* 0x000fc60000000000 */
[----:B------:R-:W-:Y:S01]  /*04d0*/  IMAD R3, R3, 0x20, R4 ;  /* 0x0000002003037824 */ /* 0x000fe200078e0204 */
[----:B0-----:R-:W-:-:S06]  /*04e0*/  ULEA UR7, UR8, UR7, 0x18 ;  /* 0x0000000708077291 */ /* 0x001fcc000f8ec0ff */
[----:B------:R-:W-:-:S05]  /*04f0*/  LEA R3, R3, UR7, 0x2 ;  /* 0x0000000703037c11 */ /* 0x000fca000f8e10ff */
[----:B------:R2:W-:Y:S02]  /*0500*/  ATOMS.POPC.INC.32 RZ, [R3+URZ] ;  /* 0x0000000003ff7f8c */ /* 0x0005e4000d8000ff */
.L_x_7:
[----:B------:R-:W-:Y:S05]  /*0510*/  BSYNC.RECONVERGENT B0 ;  /* 0x0000000000007941 */ /* 0x000fea0003800200 */
.L_x_6:
[----:B------:R-:W-:Y:S01]  /*0520*/  VIADD R10, R9, UR9 ;  /* 0x00000009090a7c36 */ /* 0x000fe20008000000 */
[----:B------:R-:W-:Y:S01]  /*0530*/  UIADD3 UR6, UPT, UPT, UR5, UR6, URZ ;  /* 0x0000000605067290 */ /* 0x000fe2000fffe0ff */
[----:B------:R-:W-:Y:S01]  /*0540*/  BSSY.RECONVERGENT B0, `(.L_x_8) ;  /* 0x0000018000007945 */ /* 0x000fe20003800200 */
[----:B------:R-:W-:Y:S01]  /*0550*/  ISETP.GE.U32.AND P0, PT, R17, UR14, PT ;  /* 0x0000000e11007c0c */ /* 0x000fe2000bf06070 */
[----:B------:R-:W-:Y:S01]  /*0560*/  VIADD R11, R10, UR9 ;  /* 0x000000090a0b7c36 */ /* 0x000fe20008000000 */
[----:B------:R-:W-:Y:S02]  /*0570*/  ISETP.GE.U32.AND P2, PT, R16, UR14, PT ;  /* 0x0000000e10007c0c */ /* 0x000fe4000bf46070 */
[----:B------:R-:W-:Y:S01]  /*0580*/  ISETP.GE.U32.AND P3, PT, R15, UR14, PT ;  /* 0x0000000e0f007c0c */ /* 0x000fe2000bf66070 */
[----:B------:R-:W-:Y:S01]  /*0590*/  VIADD R12, R11, UR9 ;  /* 0x000000090b0c7c36 */ /* 0x000fe20008000000 */
[----:B------:R-:W-:Y:S02]  /*05a0*/  ISETP.GE.U32.AND P4, PT, R14, UR14, PT ;  /* 0x0000000e0e007c0c */ /* 0x000fe4000bf86070 */
[----:B------:R-:W-:Y:S01]  /*05b0*/  ISETP.GE.U32.AND P5, PT, R6, UR14, PT ;  /* 0x0000000e06007c0c */ /* 0x000fe2000bfa6070 */
[----:B------:R-:W-:Y:S01]  /*05c0*/  VIADD R13, R12, UR9 ;  /* 0x000000090c0d7c36 */ /* 0x000fe20008000000 */
[----:B------:R-:W-:Y:S01]  /*05d0*/  ISETP.GE.U32.AND P6, PT, R7, UR14, PT ;  /* 0x0000000e07007c0c */ /* 0x000fe2000bfc6070 */
[----:B------:R-:W-:-:S12]  /*05e0*/  @P1 BRA `(.L_x_9) ;  /* 0x0000000000341947 */ /* 0x000fd80003800000 */
[----:B------:R-:W-:-:S05]  /*05f0*/  IADD3 R2, P1, PT, R2, UR12, RZ ;  /* 0x0000000c02027c10 */ /* 0x000fca000ff3e0ff */
[----:B-12---:R-:W-:-:S05]  /*0600*/  IMAD.X R3, RZ, RZ, UR13, P1 ;  /* 0x0000000dff037e24 */ /* 0x006fca00088e06ff */
        /* <DEDUP_REMOVED lines=11> */
.L_x_9:
[----:B------:R-:W-:Y:S05]  /*06c0*/  BSYNC.RECONVERGENT B0 ;  /* 0x0000000000007941 */ /* 0x000fea0003800200 */
.L_x_8:
[----:B------:R-:W-:Y:S04]  /*06d0*/  BSSY.RECONVERGENT B0, `(.L_x_10) ;  /* 0x000000f000007945 */ /* 0x000fe80003800200 */
[----:B------:R-:W-:Y:S05]  /*06e0*/  @P0 BRA `(.L_x_11) ;  /* 0x0000000000340947 */ /* 0x000fea0003800000 */
[----:B---3--:R-:W-:-:S05]  /*06f0*/  IADD3 R2, P0, PT, R17, UR12, RZ ;  /* 0x0000000c11027c10 */ /* 0x008fca000ff1e0ff */
        /* <DEDUP_REMOVED lines=12> */
.L_x_11:
[----:B------:R-:W-:Y:S05]  /*07c0*/  BSYNC.RECONVERGENT B0 ;  /* 0x0000000000007941 */ /* 0x000fea0003800200 */
.L_x_10:
[----:B------:R-:W-:Y:S04]  /*07d0*/  BSSY.RECONVERGENT B0, `(.L_x_12) ;  /* 0x000000f000007945 */ /* 0x000fe80003800200 */
[----:B------:R-:W-:Y:S05]  /*07e0*/  @P2 BRA `(.L_x_13) ;  /* 0x0000000000342947 */ /* 0x000fea0003800000 */
[----:B------:R-:W-:-:S05]  /*07f0*/  IADD3 R16, P0, PT, R16, UR12, RZ ;  /* 0x0000000c10107c10 */ /* 0x000fca000ff1e0ff */
[----:B------:R-:W-:-:S05]  /*0800*/  IMAD.X R17, RZ, RZ, UR13, P0 ;  /* 0x0000000dff117e24 */ /* 0x000fca00080e06ff */
[----:B------:R-:W5:Y:S02]  /*0810*/  LDG.E.U8.CONSTANT R16, desc[UR10][R16.64] ;  /* 0x0000000a10107981 */ /* 0x000f64000c1e9100 */
[----:B-----5:R-:W-:-:S04]  /*0820*/  ISETP.GT.U32.AND P0, PT, R16, UR15, PT ;  /* 0x0000000f10007c0c */ /* 0x020fc8000bf04070 */
[----:B0-----:R-:W-:-:S13]  /*0830*/  ISETP.LT.U32.OR P0, PT, R16, R5, P0 ;  /* 0x000000051000720c */ /* 0x001fda0000701470 */
[----:B------:R-:W-:Y:S05]  /*0840*/  @P0 BRA `(.L_x_13) ;  /* 0x00000000001c0947 */ /* 0x000fea0003800000 */
[----:B------:R-:W0:Y:S01]  /*0850*/  S2UR UR8, SR_CgaCtaId ;  /* 0x00000000000879c3 */ /* 0x000e220000008800 */
[----:B-12---:R-:W-:Y:S01]  /*0860*/  IMAD.IADD R3, R16, 0x1, -R5 ;  /* 0x0000000110037824 */ /* 0x006fe200078e0a05 */
[----:B------:R-:W-:-:S03]  /*0870*/  UMOV UR7, 0x400 ;  /* 0x0000040000077882 */ /* 0x000fc60000000000 */
[----:B---34-:R-:W-:Y:S01]  /*0880*/  IMAD R2, R3, 0x20, R4 ;  /* 0x0000002003027824 */ /* 0x018fe200078e0204 */
[----:B0-----:R-:W-:-:S06]  /*0890*/  ULEA UR7, UR8, UR7, 0x18 ;  /* 0x0000000708077291 */ /* 0x001fcc000f8ec0ff */
[----:B------:R-:W-:-:S05]  /*08a0*/  LEA R2, R2, UR7, 0x2 ;  /* 0x0000000702027c11 */ /* 0x000fca000f8e10ff */
[----:B------:R0:W-:Y:S02]  /*08b0*/  ATOMS.POPC.INC.32 RZ, [R2+URZ] ;  /* 0x0000000002ff7f8c */ /* 0x0001e4000d8000ff */
.L_x_13:
[----:B------:R-:W-:Y:S05]  /*08c0*/  BSYNC.RECONVERGENT B0 ;  /* 0x0000000000007941 */ /* 0x000fea0003800200 */
.L_x_12:
[----:B------:R-:W-:Y:S04]  /*08d0*/  BSSY.RECONVERGENT B0, `(.L_x_14) ;  /* 0x000000f000007945 */ /* 0x000fe80003800200 */
[----:B------:R-:W-:Y:S05]  /*08e0*/  @P3 BRA `(.L_x_15) ;  /* 0x0000000000343947 */ /* 0x000fea0003800000 */
[----:B0--34-:R-:W-:-:S05]  /*08f0*/  IADD3 R2, P0, PT, R15, UR12, RZ ;  /* 0x0000000c0f027c10 */ /* 0x019fca000ff1e0ff */
[----:B-12---:R-:W-:-:S05]  /*0900*/  IMAD.X R3, RZ, RZ, UR13, P0 ;  /* 0x0000000dff037e24 */ /* 0x006fca00080e06ff */
[----:B------:R-:W2:Y:S02]  /*0910*/  LDG.E.U8.CONSTANT R2, desc[UR10][R2.64] ;  /* 0x0000000a02027981 */ /* 0x000ea4000c1e9100 */
[----:B--2---:R-:W-:-:S04]  /*0920*/  ISETP.GT.U32.AND P0, PT, R2, UR15, PT ;  /* 0x0000000f02007c0c */ /* 0x004fc8000bf04070 */
[----:B------:R-:W-:-:S13]  /*0930*/  ISETP.LT.U32.OR P0, PT, R2, R5, P0 ;  /* 0x000000050200720c */ /* 0x000fda0000701470 */
        /* <DEDUP_REMOVED lines=8> */
.L_x_15:
[----:B------:R-:W-:Y:S05]  /*09c0*/  BSYNC.RECONVERGENT B0 ;  /* 0x0000000000007941 */ /* 0x000fea0003800200 */
.L_x_14:
        /* <DEDUP_REMOVED lines=15> */
.L_x_17:
[----:B------:R-:W-:Y:S05]  /*0ac0*/  BSYNC.RECONVERGENT B0 ;  /* 0x0000000000007941 */ /* 0x000fea0003800200 */
.L_x_16:
        /* <DEDUP_REMOVED lines=15> */
.L_x_19:
[----:B------:R-:W-:Y:S05]  /*0bc0*/  BSYNC.RECONVERGENT B0 ;  /* 0x0000000000007941 */ /* 0x000fea0003800200 */
.L_x_18:
        /* <DEDUP_REMOVED lines=15> */
.L_x_21:
[----:B------:R-:W-:Y:S05]  /*0cc0*/  BSYNC.RECONVERGENT B0 ;  /* 0x0000000000007941 */ /* 0x000fea0003800200 */
.L_x_20:
[----:B------:R-:W-:Y:S01]  /*0cd0*/  ISETP.GE.U32.AND P0, PT, R8, UR14, PT ;  /* 0x0000000e08007c0c */ /* 0x000fe2000bf06070 */
[----:B0--34-:R-:W-:Y:S01]  /*0ce0*/  VIADD R2, R13, UR9 ;  /* 0x000000090d027c36 */ /* 0x019fe20008000000 */
[----:B------:R-:W-:Y:S01]  /*0cf0*/  UISETP.GE.U32.AND UP0, UPT, UR6, UR14, UPT ;  /* 0x0000000e0600728c */ /* 0x000fe2000bf06070 */
[----:B------:R-:W-:Y:S01]  /*0d00*/  BSSY.RECONVERGENT B0, `(.L_x_22) ;  /* 0x0000015000007945 */ /* 0x000fe20003800200 */
[----:B------:R-:W-:Y:S02]  /*0d10*/  ISETP.GE.U32.AND P1, PT, R9, UR14, PT ;  /* 0x0000000e09007c0c */ /* 0x000fe4000bf26070 */
[----:B------:R-:W-:Y:S02]  /*0d20*/  ISETP.GE.U32.AND P2, PT, R10, UR14, PT ;  /* 0x0000000e0a007c0c */ /* 0x000fe4000bf46070 */
[----:B------:R-:W-:Y:S02]  /*0d30*/  ISETP.GE.U32.AND P3, PT, R11, UR14, PT ;  /* 0x0000000e0b007c0c */ /* 0x000fe4000bf66070 */
[----:B------:R-:W-:-:S02]  /*0d40*/  ISETP.GE.U32.AND P4, PT, R12, UR14, PT ;  /* 0x0000000e0c007c0c */ /* 0x000fc4000bf86070 */
[----:B------:R-:W-:Y:S02]  /*0d50*/  ISETP.GE.U32.AND P5, PT, R13, UR14, PT ;  /* 0x0000000e0d007c0c */ /* 0x000fe4000bfa6070 */
[----:B------:R-:W-:Y:S01]  /*0d60*/  ISETP.GE.U32.AND P6, PT, R2, UR14, PT ;  /* 0x0000000e02007c0c */ /* 0x000fe2000bfc6070 */
[----:B------:R-:W-:-:S12]  /*0d70*/  @P0 BRA `(.L_x_23) ;  /* 0x0000000000340947 */ /* 0x000fd80003800000 */
[----:B------:R-:W-:-:S05]  /*0d80*/  IADD3 R6, P0, PT, R8, UR12, RZ ;  /* 0x0000000c08067c10 */ /* 0x000fca000ff1e0ff */
[----:B------:R-:W-:-:S05]  /*0d90*/  IMAD.X R7, RZ, RZ, UR13, P0 ;  /* 0x0000000dff077e24 */ /* 0x000fca00080e06ff */
[----:B------:R-:W3:Y:S02]  /*0da0*/  LDG.E.U8.CONSTANT R6, desc[UR10][R6.64] ;  /* 0x0000000a06067981 */ /* 0x000ee4000c1e9100 */
[----:B---3--:R-:W-:-:S04]  /*0db0*/  ISETP.GT.U32.AND P0, PT, R6, UR15, PT ;  /* 0x0000000f06007c0c */ /* 0x008fc8000bf04070 */
[----:B------:R-:W-:-:S13]  /*0dc0*/  ISETP.LT.U32.OR P0, PT, R6, R5, P0 ;  /* 0x000000050600720c */ /* 0x000fda0000701470 */
[----:B------:R-:W-:Y:S05]  /*0dd0*/  @P0 BRA `(.L_x_23) ;  /* 0x00000000001c0947 */ /* 0x000fea0003800000 */
[----:B------:R-:W0:Y:S01]  /*0de0*/  S2UR UR8, SR_CgaCtaId ;  /* 0x00000000000879c3 */ /* 0x000e220000008800 */
[----:B-12---:R-:W-:Y:S01]  /*0df0*/  IMAD.IADD R3, R6, 0x1, -R5 ;  /* 0x0000000106037824 */ /* 0x006fe200078e0a05 */
[----:B------:R-:W-:-:S03]  /*0e00*/  UMOV UR7, 0x400 ;  /* 0x0000040000077882 */ /* 0x000fc60000000000 */
[----:B------:R-:W-:Y:S01]  /*0e10*/  IMAD R3, R3, 0x20, R4 ;  /* 0x0000002003037824 */ /* 0x000fe200078e0204 */
[----:B0-----:R-:W-:-:S06]  /*0e20*/  ULEA UR7, UR8, UR7, 0x18 ;  /* 0x0000000708077291 */ /* 0x001fcc000f8ec0ff */
[----:B------:R-:W-:-:S05]  /*0e30*/  LEA R3, R3, UR7, 0x2 ;  /* 0x0000000703037c11 */ /* 0x000fca000f8e10ff */
[----:B------:R0:W-:Y:S02]  /*0e40*/  ATOMS.POPC.INC.32 RZ, [R3+URZ] ;  /* 0x0000000003ff7f8c */ /* 0x0001e4000d8000ff */
.L_x_23:
[----:B------:R-:W-:Y:S05]  /*0e50*/  BSYNC.RECONVERGENT B0 ;  /* 0x0000000000007941 */ /* 0x000fea0003800200 */
.L_x_22:
[----:B------:R-:W-:Y:S04]  /*0e60*/  BSSY.RECONVERGENT B0, `(.L_x_24) ;  /* 0x000000f000007945 */ /* 0x000fe80003800200 */
[----:B------:R-:W-:Y:S05]  /*0e70*/  @P1 BRA `(.L_x_25) ;  /* 0x0000000000341947 */ /* 0x000fea0003800000 */
[----:B------:R-:W-:-:S05]  /*0e80*/  IADD3 R6, P0, PT, R9, UR12, RZ ;  /* 0x0000000c09067c10 */ /* 0x000fca000ff1e0ff */
[----:B------:R-:W-:-:S05]  /*0e90*/  IMAD.X R7, RZ, RZ, UR13, P0 ;  /* 0x0000000dff077e24 */ /* 0x000fca00080e06ff */
[----:B------:R-:W3:Y:S02]  /*0ea0*/  LDG.E.U8.CONSTANT R6, desc[UR10][R6.64] ;  /* 0x0000000a06067981 */ /* 0x000ee4000c1e9100 */
[----:B---3--:R-:W-:-:S04]  /*0eb0*/  ISETP.GT.U32.AND P0, PT, R6, UR15, PT ;  /* 0x0000000f06007c0c */ /* 0x008fc8000bf04070 */
[----:B------:R-:W-:-:S13]  /*0ec0*/  ISETP.LT.U32.OR P0, PT, R6, R5, P0 ;  /* 0x000000050600720c */ /* 0x000fda0000701470 */
[----:B------:R-:W-:Y:S05]  /*0ed0*/  @P0 BRA `(.L_x_25) ;  /* 0x00000000001c0947 */ /* 0x000fea0003800000 */
[----:B------:R-:W3:Y:S01]  /*0ee0*/  S2UR UR8, SR_CgaCtaId ;  /* 0x00000000000879c3 */ /* 0x000ee20000008800 */
[----:B012---:R-:W-:Y:S01]  /*0ef0*/  IMAD.IADD R3, R6, 0x1, -R5 ;  /* 0x0000000106037824 */ /* 0x007fe200078e0a05 */
[----:B------:R-:W-:-:S03]  /*0f00*/  UMOV UR7, 0x400 ;  /* 0x0000040000077882 */ /* 0x000fc60000000000 */
[----:B------:R-:W-:Y:S01]  /*0f10*/  IMAD R3, R3, 0x20, R4 ;  /* 0x0000002003037824 */ /* 0x000fe200078e0204 */
[----:B---3--:R-:W-:-:S06]  /*0f20*/  ULEA UR7, UR8, UR7, 0x18 ;  /* 0x0000000708077291 */ /* 0x008fcc000f8ec0ff */
[----:B------:R-:W-:-:S05]  /*0f30*/  LEA R3, R3, UR7, 0x2 ;  /* 0x0000000703037c11 */ /* 0x000fca000f8e10ff */
[----:B------:R3:W-:Y:S02]  /*0f40*/  ATOMS.POPC.INC.32 RZ, [R3+URZ] ;  /* 0x0000000003ff7f8c */ /* 0x0007e4000d8000ff */
.L_x_25:
[----:B------:R-:W-:Y:S05]  /*0f50*/  BSYNC.RECONVERGENT B0 ;  /* 0x0000000000007941 */ /* 0x000fea0003800200 */
.L_x_24:
[----:B------:R-:W-:Y:S04]  /*0f60*/  BSSY.RECONVERGENT B0, `(.L_x_26) ;  /* 0x000000f000007945 */ /* 0x000fe80003800200 */
[----:B------:R-:W-:Y:S05]  /*0f70*/  @P2 BRA `(.L_x_27) ;  /* 0x0000000000342947 */ /* 0x000fea0003800000 */
[----:B------:R-:W-:-:S05]  /*0f80*/  IADD3 R6, P0, PT, R10, UR12, RZ ;  /* 0x0000000c0a067c10 */ /* 0x000fca000ff1e0ff */
[----:B------:R-:W-:-:S05]  /*0f90*/  IMAD.X R7, RZ, RZ, UR13, P0 ;  /* 0x0000000dff077e24 */ /* 0x000fca00080e06ff */
[----:B------:R-:W4:Y:S02]  /*0fa0*/  LDG.E.U8.CONSTANT R6, desc[UR10][R6.64] ;  /* 0x0000000a06067981 */ /* 0x000f24000c1e9100 */
[----:B----4-:R-:W-:-:S04]  /*0fb0*/  ISETP.GT.U32.AND P0, PT, R6, UR15, PT ;  /* 0x0000000f06007c0c */ /* 0x010fc8000bf04070 */
[----:B------:R-:W-:-:S13]  /*0fc0*/  ISETP.LT.U32.OR P0, PT, R6, R5, P0 ;  /* 0x000000050600720c */ /* 0x000fda0000701470 */
[----:B------:R-:W-:Y:S05]  /*0fd0*/  @P0 BRA `(.L_x_27) ;  /* 0x00000000001c0947 */ /* 0x000fea0003800000 */
[----:B------:R-:W4:Y:S01]  /*0fe0*/  S2UR UR8, SR_CgaCtaId ;  /* 0x00000000000879c3 */ /* 0x000f220000008800 */
[----:B0123--:R-:W-:Y:S01]  /*0ff0*/  IMAD.IADD R3, R6, 0x1, -R5 ;  /* 0x0000000106037824 */ /* 0x00ffe200078e0a05 */
[----:B------:R-:W-:-:S03]  /*1000*/  UMOV UR7, 0x400 ;  /* 0x0000040000077882 */ /* 0x000fc60000000000 */
[----:B------:R-:W-:Y:S01]  /*1010*/  IMAD R3, R3, 0x20, R4 ;  /* 0x0000002003037824 */ /* 0x000fe200078e0204 */
[----:B----4-:R-:W-:-:S06]  /*1020*/  ULEA UR7, UR8, UR7, 0x18 ;  /* 0x0000000708077291 */ /* 0x010fcc000f8ec0ff */
[----:B------:R-:W-:-:S05]  /*1030*/  LEA R3, R3, UR7, 0x2 ;  /* 0x0000000703037c11 */ /* 0x000fca000f8e10ff */
[----:B------:R4:W-:Y:S02]  /*1040*/  ATOMS.POPC.INC.32 RZ, [R3+URZ] ;  /* 0x0000000003ff7f8c */ /* 0x0009e4000d8000ff */
.L_x_27:
[----:B------:R-:W-:Y:S05]  /*1050*/  BSYNC.RECONVERGENT B0 ;  /* 0x0000000000007941 */ /* 0x000fea0003800200 */
.L_x_26:
[----:B------:R-:W-:Y:S04]  /*1060*/  BSSY.RECONVERGENT B0, `(.L_x_28) ;  /* 0x000000f000007945 */ /* 0x000fe80003800200 */
[----:B------:R-:W-:Y:S05]  /*1070*/  @P3 BRA `(.L_x_29) ;  /* 0x0000000000343947 */ /* 0x000fea0003800000 */
[----:B------:R-:W-:-:S05]  /*1080*/  IADD3 R6, P0, PT, R11, UR12, RZ ;  /* 0x0000000c0b067c10 */ /* 0x000fca000ff1e0ff */
[----:B------:R-:W-:-:S05]  /*1090*/  IMAD.X R7, RZ, RZ, UR13, P0 ;  /* 0x0000000dff077e24 */ /* 0x000fca00080e06ff */
[----:B------:R-:W5:Y:S02]  /*10a0*/  LDG.E.U8.CONSTANT R6, desc[UR10][R6.64] ;  /* 0x0000000a06067981 */ /* 0x000f64000c1e9100 */
[----:B-----5:R-:W-:-:S04]  /*10b0*/  ISETP.GT.U32.AND P0, PT, R6, UR15, PT ;  /* 0x0000000f06007c0c */ /* 0x020fc8000bf04070 */
[----:B------:R-:W-:-:S13]  /*10c0*/  ISETP.LT.U32.OR P0, PT, R6, R5, P0 ;  /* 0x000000050600720c */ /* 0x000fda0000701470 */
[----:B------:R-:W-:Y:S05]  /*10d0*/  @P0 BRA `(.L_x_29) ;  /* 0x00000000001c0947 */ /* 0x000fea0003800000 */
[----:B------:R-:W5:Y:S01]  /*10e0*/  S2UR UR8, SR_CgaCtaId ;  /* 0x00000000000879c3 */ /* 0x000f620000008800 */
[----:B01234-:R-:W-:Y:S01]  /*10f0*/  IMAD.IADD R3, R6, 0x1, -R5 ;  /* 0x0000000106037824 */ /* 0x01ffe200078e0a05 */
[----:B------:R-:W-:-:S03]  /*1100*/  UMOV UR7, 0x400 ;  /* 0x0000040000077882 */ /* 0x000fc60000000000 */
[----:B------:R-:W-:Y:S01]  /*1110*/  IMAD R3, R3, 0x20, R4 ;  /* 0x0000002003037824 */ /* 0x000fe200078e0204 */
[----:B-----5:R-:W-:-:S06]  /*1120*/  ULEA UR7, UR8, UR7, 0x18 ;  /* 0x0000000708077291 */ /* 0x020fcc000f8ec0ff */
[----:B------:R-:W-:-:S05]  /*1130*/  LEA R3, R3, UR7, 0x2 ;  /* 0x0000000703037c11 */ /* 0x000fca000f8e10ff */
[----:B------:R0:W-:Y:S02]  /*1140*/  ATOMS.POPC.INC.32 RZ, [R3+URZ] ;  /* 0x0000000003ff7f8c */ /* 0x0001e4000d8000ff */
.L_x_29:
[----:B------:R-:W-:Y:S05]  /*1150*/  BSYNC.RECONVERGENT B0 ;  /* 0x0000000000007941 */ /* 0x000fea0003800200 */
.L_x_28:
        /* <DEDUP_REMOVED lines=15> */
.L_x_31:
[----:B------:R-:W-:Y:S05]  /*1250*/  BSYNC.RECONVERGENT B0 ;  /* 0x0000000000007941 */ /* 0x000fea0003800200 */
.L_x_30:
        /* <DEDUP_REMOVED lines=15> */
.L_x_33:
[----:B------:R-:W-:Y:S05]  /*1350*/  BSYNC.RECONVERGENT B0 ;  /* 0x0000000000007941 */ /* 0x000fea0003800200 */
.L_x_32:
[----:B------:R-:W-:Y:S04]  /*1360*/  BSSY.RECONVERGENT B0, `(.L_x_34) ;  /* 0x000000f000007945 */ /* 0x000fe80003800200 */
[----:B------:R-:W-:Y:S05]  /*1370*/  @P6 BRA `(.L_x_35) ;  /* 0x0000000000346947 */ /* 0x000fea0003800000 */
[----:B------:R-:W-:-:S05]  /*1380*/  IADD3 R2, P0, PT, R2, UR12, RZ ;  /* 0x0000000c02027c10 */ /* 0x000fca000ff1e0ff */
[----:B01234-:R-:W-:-:S05]  /*1390*/  IMAD.X R3, RZ, RZ, UR13, P0 ;  /* 0x0000000dff037e24 */ /* 0x01ffca00080e06ff */
        /* <DEDUP_REMOVED lines=11> */
.L_x_35:
[----:B------:R-:W-:Y:S05]  /*1450*/  BSYNC.RECONVERGENT B0 ;  /* 0x0000000000007941 */ /* 0x000fea0003800200 */
.L_x_34:
[----:B------:R-:W-:Y:S05]  /*1460*/  BRA.U !UP0, `(.L_x_36) ;  /* 0xffffffed08747547 */ /* 0x000fea000b83ffff */
.L_x_3:
[----:B------:R-:W-:Y:S01]  /*1470*/  BAR.SYNC.DEFER_BLOCKING 0x0 ;  /* 0x0000000000007b1d */ /* 0x000fe20000010000 */
[----:B------:R-:W-:-:S13]  /*1480*/  ISETP.GT.AND P0, PT, R0, UR4, PT ;  /* 0x0000000400007c0c */ /* 0x000fda000bf04270 */
[----:B------:R-:W-:Y:S05]  /*1490*/  @P0 EXIT ;  /* 0x000000000000094d */ /* 0x000fea0003800000 */
[----:B------:R-:W5:Y:S01]  /*14a0*/  S2UR UR6, SR_CgaCtaId ;  /* 0x00000000000679c3 */ /* 0x000f620000008800 */
[----:B------:R-:W-:-:S07]  /*14b0*/  UMOV UR5, 0x400 ;  /* 0x0000040000057882 */ /* 0x000fce0000000000 */
[----:B------:R-:W0:Y:S01]  /*14c0*/  LDC.64 R28, c[0x0][0x388] ;  /* 0x0000e200ff1c7b82 */ /* 0x000e220000000a00 */
[----:B-----5:R-:W-:-:S12]  /*14d0*/  ULEA UR5, UR6, UR5, 0x18 ;  /* 0x0000000506057291 */ /* 0x020fd8000f8ec0ff */
.L_x_39:
[----:B0-----:R-:W-:Y:S01]  /*14e0*/  LEA R2, R0, UR5, 0x7 ;  /* 0x0000000500027c11 */ /* 0x001fe2000f8e38ff */
[----:B------:R-:W-:Y:S04]  /*14f0*/  BSSY.RECONVERGENT B0, `(.L_x_37) ;  /* 0x000001d000007945 */ /* 0x000fe80003800200 */
[----:B------:R-:W0:Y:S04]  /*1500*/  LDS.128 R24, [R2] ;  /* 0x0000000002187984 */ /* 0x000e280000000c00 */
[----:B------:R-:W5:Y:S04]  /*1510*/  LDS.128 R8, [R2+0x10] ;  /* 0x0000100002087984 */ /* 0x000f680000000c00 */
[----:B------:R-:W1:Y:S04]  /*1520*/  LDS.128 R12, [R2+0x20] ;  /* 0x00002000020c7984 */ /* 0x000e680000000c00 */
[----:B------:R-:W2:Y:S04]  /*1530*/  LDS.128 R16, [R2+0x30] ;  /* 0x0000300002107984 */ /* 0x000ea80000000c00 */
[----:B------:R-:W3:Y:S04]  /*1540*/  LDS.128 R20, [R2+0x40] ;  /* 0x0000400002147984 */ /* 0x000ee80000000c00 */
[----:B------:R-:W4:Y:S01]  /*1550*/  LDS.128 R4, [R2+0x50] ;  /* 0x0000500002047984 */ /* 0x000f220000000c00 */
[----:B0-----:R-:W-:-:S04]  /*1560*/  IADD3 R24, PT, PT, R26, R25, R24 ;  /* 0x000000191a187210 */ /* 0x001fc80007ffe018 */
[----:B-----5:R-:W-:Y:S02]  /*1570*/  IADD3 R8, PT, PT, R8, R27, R24 ;  /* 0x0000001b08087210 */ /* 0x020fe40007ffe018 */
[----:B------:R-:W0:Y:S02]  /*1580*/  LDS.128 R24, [R2+0x60] ;  /* 0x0000600002187984 */ /* 0x000e240000000c00 */
[----:B------:R-:W-:-:S04]  /*1590*/  IADD3 R8, PT, PT, R10, R9, R8 ;  /* 0x000000090a087210 */ /* 0x000fc80007ffe008 */
[----:B-1----:R-:W-:-:S04]  /*15a0*/  IADD3 R8, PT, PT, R12, R11, R8 ;  /* 0x0000000b0c087210 */ /* 0x002fc80007ffe008 */
[----:B------:R-:W-:Y:S02]  /*15b0*/  IADD3 R13, PT, PT, R14, R13, R8 ;  /* 0x0000000d0e0d7210 */ /* 0x000fe40007ffe008 */
[----:B------:R-:W1:Y:S02]  /*15c0*/  LDS.128 R8, [R2+0x70] ;  /* 0x0000700002087984 */ /* 0x000e640000000c00 */
[----:B--2---:R-:W-:-:S04]  /*15d0*/  IADD3 R13, PT, PT, R16, R15, R13 ;  /* 0x0000000f100d7210 */ /* 0x004fc80007ffe00d */
[----:B------:R-:W-:-:S04]  /*15e0*/  IADD3 R13, PT, PT, R18, R17, R13 ;  /* 0x00000011120d7210 */ /* 0x000fc80007ffe00d */
[----:B---3--:R-:W-:-:S04]  /*15f0*/  IADD3 R13, PT, PT, R20, R19, R13 ;  /* 0x00000013140d7210 */ /* 0x008fc80007ffe00d */
[----:B------:R-:W-:-:S04]  /*1600*/  IADD3 R13, PT, PT, R22, R21, R13 ;  /* 0x00000015160d7210 */ /* 0x000fc80007ffe00d */
[----:B----4-:R-:W-:-:S04]  /*1610*/  IADD3 R4, PT, PT, R4, R23, R13 ;  /* 0x0000001704047210 */ /* 0x010fc80007ffe00d */
[----:B------:R-:W-:-:S04]  /*1620*/  IADD3 R4, PT, PT, R6, R5, R4 ;  /* 0x0000000506047210 */ /* 0x000fc80007ffe004 */
[----:B0-----:R-:W-:-:S04]  /*1630*/  IADD3 R4, PT, PT, R24, R7, R4 ;  /* 0x0000000718047210 */ /* 0x001fc80007ffe004 */
[----:B------:R-:W-:-:S04]  /*1640*/  IADD3 R4, PT, PT, R26, R25, R4 ;  /* 0x000000191a047210 */ /* 0x000fc80007ffe004 */
[----:B-1----:R-:W-:-:S04]  /*1650*/  IADD3 R4, PT, PT, R8, R27, R4 ;  /* 0x0000001b08047210 */ /* 0x002fc80007ffe004 */
[----:B------:R-:W-:-:S05]  /*1660*/  IADD3 R4, PT, PT, R10, R9, R4 ;  /* 0x000000090a047210 */ /* 0x000fca0007ffe004 */
[----:B------:R-:W-:-:S05]  /*1670*/  IMAD.IADD R11, R11, 0x1, R4 ;  /* 0x000000010b0b7824 */ /* 0x000fca00078e0204 */
[----:B------:R-:W-:-:S13]  /*1680*/  ISETP.NE.AND P0, PT, R11, RZ, PT ;  /* 0x000000ff0b00720c */ /* 0x000fda0003f05270 */
[----:B------:R-:W-:Y:S05]  /*1690*/  @!P0 BRA `(.L_x_38) ;  /* 0x0000000000088947 */ /* 0x000fea0003800000 */
[----:B------:R-:W-:-:S05]  /*16a0*/  IMAD.WIDE R2, R0, 0x4, R28 ;  /* 0x0000000400027825 */ /* 0x000fca00078e021c */
[----:B------:R0:W-:Y:S02]  /*16b0*/  REDG.E.ADD.STRONG.GPU desc[UR10][R2.64], R11 ;  /* 0x0000000b0200798e */ /* 0x0001e4000c12e10a */
.L_x_38:
[----:B------:R-:W-:Y:S05]  /*16c0*/  BSYNC.RECONVERGENT B0 ;  /* 0x0000000000007941 */ /* 0x000fea0003800200 */
.L_x_37:
[----:B------:R-:W-:-:S05]  /*16d0*/  VIADD R0, R0, UR9 ;  /* 0x0000000900007c36 */ /* 0x000fca0008000000 */
[----:B------:R-:W-:-:S13]  /*16e0*/  ISETP.GT.AND P0, PT, R0, UR4, PT ;  /* 0x0000000400007c0c */ /* 0x000fda000bf04270 */
[----:B------:R-:W-:Y:S05]  /*16f0*/  @!P0 BRA `(.L_x_39) ;  /* 0xfffffffc00788947 */ /* 0x000fea000383ffff */
[----:B------:R-:W-:Y:S05]  /*1700*/  EXIT ;  /* 0x000000000000794d */ /* 0x000fea0003800000 */
.L_x_40:
[----:B------:R-:W-:-:S00]  /*1710*/  BRA `(.L_x_40) ;  /* 0xfffffffc00fc7947 */ /* 0x000fc0000383ffff */
[----:B------:R-:W-:-:S00]  /*1720*/  NOP ;  /* 0x0000000000007918 */ /* 0x000fc00000000000 */
        /* <DEDUP_REMOVED lines=13> */
.L_x_41:


//--------------------- .nv.shared._Z16histogram_kernelPKcPjjii --------------------------
	.section	.nv.shared._Z16histogram_kernelPKcPjjii,"aw",@nobits
	.sectionflags	@""
	.align	16
	.zero		1024


//--------------------- .nv.shared.reserved.0     --------------------------
	.section	.nv.shared.reserved.0,"aw",@nobits
	.weak		__nv_reservedSMEM_offset_0_alias
	.size		__nv_reservedSMEM_offset_0_alias, 0, 64
	.other		__nv_reservedSMEM_offset_0_alias,@"STO_CUDA_RESERVED_SHARED STV_DEFAULT"
__nv_reservedSMEM_offset_0_alias:
	.zero		0
	.zero		64


//--------------------- .nv.constant0._Z16histogram_kernelPKcPjjii --------------------------
	.section	.nv.constant0._Z16histogram_kernelPKcPjjii,"a",@progbits
	.sectionflags	@""
	.align	4
.nv.constant0._Z16histogram_kernelPKcPjjii:
	.zero		924


//--------------------- SYMBOLS --------------------------

	.type		.nv.reservedSmem.offset0,@object
	.size		.nv.reservedSmem.offset0,0x4
	.type		.nv.reservedSmem.cap,@object
	.size		.nv.reservedSmem.cap,0x4
